	.headerflags	@"EF_CUDA_TEXMODE_UNIFIED EF_CUDA_64BIT_ADDRESS EF_CUDA_ACCELERATORS EF_CUDA_SM90 EF_CUDA_VIRTUAL_SM(EF_CUDA_SM90)"
	.elftype	@"ET_EXEC"


//--------------------- .nv.info                  --------------------------
	.section	.nv.info,"",@"SHT_CUDA_INFO"
	.align	4


	//----- nvinfo : EIATTR_REGCOUNT
	.align		4
        /*0000*/ 	.byte	0x04, 0x2f
        /*0002*/ 	.short	(.L_1 - .L_0)
	.align		4
.L_0:
        /*0004*/ 	.word	index@(triton_poi_fused_clone_mul_0)
        /*0008*/ 	.word	0x0000000f


	//----- nvinfo : EIATTR_MIN_STACK_SIZE
	.align		4
.L_1:
        /*000c*/ 	.byte	0x04, 0x12
        /*000e*/ 	.short	(.L_3 - .L_2)
	.align		4
.L_2:
        /*0010*/ 	.word	index@(triton_poi_fused_clone_mul_0)
        /*0014*/ 	.word	0x00000000


	//----- nvinfo : EIATTR_FRAME_SIZE
	.align		4
.L_3:
        /*0018*/ 	.byte	0x04, 0x11
        /*001a*/ 	.short	(.L_5 - .L_4)
	.align		4
.L_4:
        /*001c*/ 	.word	index@(triton_poi_fused_clone_mul_0)
        /*0020*/ 	.word	0x00000000


	//----- nvinfo : EIATTR_MIN_STACK_SIZE
	.align		4
.L_5:
        /*0024*/ 	.byte	0x04, 0x12
        /*0026*/ 	.short	(.L_7 - .L_6)
	.align		4
.L_6:
        /*0028*/ 	.word	index@(triton_poi_fused_clone_mul_0)
        /*002c*/ 	.word	0x00000000
.L_7:


//--------------------- .nv.info.triton_poi_fused_clone_mul_0 --------------------------
	.section	.nv.info.triton_poi_fused_clone_mul_0,"",@"SHT_CUDA_INFO"
	.sectionflags	@""
	.align	4


	//----- nvinfo : EIATTR_CUDA_API_VERSION
	.align		4
        /*0000*/ 	.byte	0x04, 0x37
        /*0002*/ 	.short	(.L_9 - .L_8)
.L_8:
        /*0004*/ 	.word	0x0000007c


	//----- nvinfo : EIATTR_KPARAM_INFO
	.align		4
.L_9:
        /*0008*/ 	.byte	0x04, 0x17
        /*000a*/ 	.short	(.L_11 - .L_10)
.L_10:
        /*000c*/ 	.word	0x00000000
        /*0010*/ 	.short	0x0003
        /*0012*/ 	.short	0x0014
        /*0014*/ 	.byte	0x00, 0xf0, 0x11, 0x00


	//----- nvinfo : EIATTR_KPARAM_INFO
	.align		4
.L_11:
        /*0018*/ 	.byte	0x04, 0x17
        /*001a*/ 	.short	(.L_13 - .L_12)
.L_12:
        /*001c*/ 	.word	0x00000000
        /*0020*/ 	.short	0x0002
        /*0022*/ 	.short	0x0010
        /*0024*/ 	.byte	0x00, 0xf0, 0x11, 0x00


	//----- nvinfo : EIATTR_KPARAM_INFO
	.align		4
.L_13:
        /*0028*/ 	.byte	0x04, 0x17
        /*002a*/ 	.short	(.L_15 - .L_14)
.L_14:
        /*002c*/ 	.word	0x00000000
        /*0030*/ 	.short	0x0001
        /*0032*/ 	.short	0x0008
        /*0034*/ 	.byte	0x00, 0xf4, 0x21, 0x00


	//----- nvinfo : EIATTR_KPARAM_INFO
	.align		4
.L_15:
        /*0038*/ 	.byte	0x04, 0x17
        /*003a*/ 	.short	(.L_17 - .L_16)
.L_16:
        /*003c*/ 	.word	0x00000000
        /*0040*/ 	.short	0x0000
        /*0042*/ 	.short	0x0000
        /*0044*/ 	.byte	0x00, 0xf4, 0x21, 0x00


	//----- nvinfo : EIATTR_SPARSE_MMA_MASK
	.align		4
.L_17:
        /*0048*/ 	.byte	0x03, 0x50
        /*004a*/ 	.short	0x0000


	//----- nvinfo : EIATTR_MAXREG_COUNT
	.align		4
        /*004c*/ 	.byte	0x03, 0x1b
        /*004e*/ 	.short	0x00ff


	//----- nvinfo : EIATTR_EXIT_INSTR_OFFSETS
	.align		4
        /*0050*/ 	.byte	0x04, 0x1c
        /*0052*/ 	.short	(.L_19 - .L_18)


	//   ....[0]....
.L_18:
        /*0054*/ 	.word	0x00000320


	//   ....[1]....
        /*0058*/ 	.word	0x00000390


	//----- nvinfo : EIATTR_REQNTID
	.align		4
.L_19:
        /*005c*/ 	.byte	0x04, 0x10
        /*005e*/ 	.short	(.L_21 - .L_20)
.L_20:
        /*0060*/ 	.word	0x00000020
        /*0064*/ 	.word	0x00000001
        /*0068*/ 	.word	0x00000001


	//----- nvinfo : EIATTR_CBANK_PARAM_SIZE
	.align		4
.L_21:
        /*006c*/ 	.byte	0x03, 0x19
        /*006e*/ 	.short	0x0018


	//----- nvinfo : EIATTR_PARAM_CBANK
	.align		4
        /*0070*/ 	.byte	0x04, 0x0a
        /*0072*/ 	.short	(.L_23 - .L_22)
	.align		4
.L_22:
        /*0074*/ 	.word	index@(.nv.constant0.triton_poi_fused_clone_mul_0)
        /*0078*/ 	.short	0x0210
        /*007a*/ 	.short	0x0018


	//----- nvinfo : EIATTR_SW_WAR
	.align		4
.L_23:
        /*007c*/ 	.byte	0x04, 0x36
        /*007e*/ 	.short	(.L_25 - .L_24)
.L_24:
        /*0080*/ 	.word	0x00000008
.L_25:


//--------------------- .nv.callgraph             --------------------------
	.section	.nv.callgraph,"",@"SHT_CUDA_CALLGRAPH"
	.align	4
	.sectionentsize	8
	.align		4
        /*0000*/ 	.word	0x00000000
	.align		4
        /*0004*/ 	.word	0xffffffff
	.align		4
        /*0008*/ 	.word	0x00000000
	.align		4
        /*000c*/ 	.word	0xfffffffe
	.align		4
        /*0010*/ 	.word	0x00000000
	.align		4
        /*0014*/ 	.word	0xfffffffd
	.align		4
        /*0018*/ 	.word	0x00000000
	.align		4
        /*001c*/ 	.word	0xfffffffc


//--------------------- .text.triton_poi_fused_clone_mul_0 --------------------------
	.section	.text.triton_poi_fused_clone_mul_0,"ax",@progbits
	.sectionflags	@"SHF_BARRIERS=1"
	.align	128
        .global         triton_poi_fused_clone_mul_0
        .type           triton_poi_fused_clone_mul_0,@function
        .size           triton_poi_fused_clone_mul_0,(.L_x_1 - triton_poi_fused_clone_mul_0)
        .other          triton_poi_fused_clone_mul_0,@"STO_CUDA_ENTRY STV_DEFAULT"
triton_poi_fused_clone_mul_0:
.text.triton_poi_fused_clone_mul_0:
[----:B------:R-:W0:Y:S02]  /*0000*/  LDC R1, c[0x0][0x28] ;  /* 0x00000a00ff017b82 */ /* 0x000e240000000800 */
[----:B------:R-:W1:Y:S01]  /*0010*/  S2R R0, SR_CTAID.Y ;  /* 0x0000000000007919 */ /* 0x000e620000002600 */
[----:B------:R-:W2:Y:S01]  /*0020*/  LDC.64 R2, c[0x0][0x210] ;  /* 0x00008400ff027b82 */ /* 0x000ea20000000a00 */
[----:B------:R-:W-:Y:S01]  /*0030*/  ULDC.64 UR6, c[0x0][0x208] ;  /* 0x0000820000067ab9 */ /* 0x000fe20000000a00 */
[----:B------:R-:W3:Y:S01]  /*0040*/  S2R R12, SR_TID.X ;  /* 0x00000000000c7919 */ /* 0x000ee20000002100 */
[----:B------:R-:W4:Y:S01]  /*0050*/  S2R R6, SR_CTAID.X ;  /* 0x0000000000067919 */ /* 0x000f220000002500 */
[----:B-1----:R-:W-:Y:S02]  /*0060*/  IMAD.SHL.U32 R0, R0, 0x10, RZ ;  /* 0x0000001000007824 */ /* 0x002fe400078e00ff */
[----:B---3--:R-:W-:Y:S01]  /*0070*/  IMAD.SHL.U32 R5, R12, 0x2, RZ ;  /* 0x000000020c057824 */ /* 0x008fe200078e00ff */
[----:B------:R-:W-:Y:S01]  /*0080*/  SHF.R.U32.HI R9, RZ, 0x3, R12 ;  /* 0x00000003ff097819 */ /* 0x000fe2000001160c */
[----:B----4-:R-:W-:-:S03]  /*0090*/  IMAD.SHL.U32 R6, R6, 0x4, RZ ;  /* 0x0000000406067824 */ /* 0x010fc600078e00ff */
[----:B------:R-:W-:Y:S02]  /*00a0*/  LOP3.LUT R4, R0, 0xe, R5, 0xf8, !PT ;  /* 0x0000000e00047812 */ /* 0x000fe400078ef805 */
[----:B------:R-:W-:Y:S02]  /*00b0*/  SGXT.U32 R9, R9, 0x2 ;  /* 0x000000020909781a */ /* 0x000fe40000000000 */
[----:B------:R-:W-:-:S04]  /*00c0*/  SHF.R.S32.HI R7, RZ, 0x1f, R4 ;  /* 0x0000001fff077819 */ /* 0x000fc80000011404 */
[----:B------:R-:W-:Y:S02]  /*00d0*/  LEA.HI R8, R7, R4, RZ, 0x2 ;  /* 0x0000000407087211 */ /* 0x000fe400078f10ff */
[----:B------:R-:W-:Y:S02]  /*00e0*/  LOP3.LUT R7, R6, R9, RZ, 0xfc, !PT ;  /* 0x0000000906077212 */ /* 0x000fe400078efcff */
[----:B------:R-:W-:Y:S02]  /*00f0*/  LOP3.LUT R11, R8, 0xfffffffc, RZ, 0xc0, !PT ;  /* 0xfffffffc080b7812 */ /* 0x000fe400078ec0ff */
[----:B------:R-:W-:Y:S02]  /*0100*/  ISETP.GE.AND P0, PT, R7, 0x4, PT ;  /* 0x000000040700780c */ /* 0x000fe40003f06270 */
[----:B------:R-:W-:Y:S01]  /*0110*/  SHF.R.S32.HI R8, RZ, 0x2, R8 ;  /* 0x00000002ff087819 */ /* 0x000fe20000011408 */
[C---:B------:R-:W-:Y:S01]  /*0120*/  IMAD.IADD R10, R4.reuse, 0x1, -R11 ;  /* 0x00000001040a7824 */ /* 0x040fe200078e0a0b */
[----:B------:R-:W-:-:S03]  /*0130*/  ISETP.LT.AND P0, PT, R4, 0x10, !P0 ;  /* 0x000000100400780c */ /* 0x000fc60004701270 */
[----:B------:R-:W-:Y:S01]  /*0140*/  IMAD R7, R7, 0xc, R10 ;  /* 0x0000000c07077824 */ /* 0x000fe200078e020a */
[----:B------:R-:W-:-:S03]  /*0150*/  CS2R R10, SRZ ;  /* 0x00000000000a7805 */ /* 0x000fc6000001ff00 */
[----:B------:R-:W-:-:S04]  /*0160*/  IMAD R7, R8, 0x30, R7 ;  /* 0x0000003008077824 */ /* 0x000fc800078e0207 */
[----:B--2---:R-:W-:-:S05]  /*0170*/  IMAD.WIDE R2, R7, 0x4, R2 ;  /* 0x0000000407027825 */ /* 0x004fca00078e0202 */
[----:B------:R1:W2:Y:S01]  /*0180*/  @P0 LDG.E.EL.64 R10, desc[UR6][R2.64] ;  /* 0x00000006020a0981 */ /* 0x0002a2000c2e1b00 */
[----:B------:R-:W3:Y:S01]  /*0190*/  S2UR UR5, SR_CgaCtaId ;  /* 0x00000000000579c3 */ /* 0x000ee20000008800 */
[----:B------:R-:W-:Y:S01]  /*01a0*/  IMAD.SHL.U32 R4, R12, 0x8, RZ ;  /* 0x000000080c047824 */ /* 0x000fe200078e00ff */
[----:B------:R-:W-:Y:S01]  /*01b0*/  UMOV UR4, 0x400 ;  /* 0x0000040000047882 */ /* 0x000fe20000000000 */
[----:B------:R-:W-:Y:S02]  /*01c0*/  SHF.R.U32.HI R7, RZ, 0x1, R12 ;  /* 0x00000001ff077819 */ /* 0x000fe4000001160c */
[----:B------:R-:W-:Y:S02]  /*01d0*/  LOP3.LUT R6, R6, 0x2, R5, 0xf8, !PT ;  /* 0x0000000206067812 */ /* 0x000fe400078ef805 */
[----:B------:R-:W-:Y:S02]  /*01e0*/  LOP3.LUT R4, R4, 0x38, RZ, 0xc0, !PT ;  /* 0x0000003804047812 */ /* 0x000fe400078ec0ff */
[----:B------:R-:W-:-:S02]  /*01f0*/  SGXT.U32 R7, R7, 0x4 ;  /* 0x000000040707781a */ /* 0x000fc40000000000 */
[C---:B------:R-:W-:Y:S02]  /*0200*/  LOP3.LUT R9, R4.reuse, R9, RZ, 0xfc, !PT ;  /* 0x0000000904097212 */ /* 0x040fe400078efcff */
[C---:B-1----:R-:W-:Y:S02]  /*0210*/  LOP3.LUT R2, R4.reuse, 0x4, RZ, 0xfc, !PT ;  /* 0x0000000404027812 */ /* 0x042fe400078efcff */
[-C--:B------:R-:W-:Y:S02]  /*0220*/  LEA.HI R4, R4, R9.reuse, RZ, 0x1e ;  /* 0x0000000904047211 */ /* 0x080fe400078ff0ff */
[----:B------:R-:W-:Y:S02]  /*0230*/  LEA.HI R2, R2, R9, RZ, 0x1e ;  /* 0x0000000902027211 */ /* 0x000fe400078ff0ff */
[----:B------:R-:W-:Y:S02]  /*0240*/  LOP3.LUT R7, R0, R7, RZ, 0xfc, !PT ;  /* 0x0000000700077212 */ /* 0x000fe400078efcff */
[----:B------:R-:W-:-:S02]  /*0250*/  ISETP.GE.AND P0, PT, R6, 0x4, PT ;  /* 0x000000040600780c */ /* 0x000fc40003f06270 */
[----:B------:R-:W-:Y:S01]  /*0260*/  LOP3.LUT R0, R5, 0x3e, RZ, 0xc0, !PT ;  /* 0x0000003e05007812 */ /* 0x000fe200078ec0ff */
[----:B---3--:R-:W-:Y:S01]  /*0270*/  UPRMT UR4, UR5, 0x654, UR4 ;  /* 0x0000065405047896 */ /* 0x008fe20008000004 */
[----:B------:R-:W-:Y:S02]  /*0280*/  SHF.R.U32.HI R5, RZ, 0x2, R5 ;  /* 0x00000002ff057819 */ /* 0x000fe40000011605 */
[----:B------:R-:W-:Y:S02]  /*0290*/  ISETP.LT.AND P0, PT, R7, 0x10, !P0 ;  /* 0x000000100700780c */ /* 0x000fe40004701270 */
[----:B------:R-:W-:Y:S02]  /*02a0*/  SGXT.U32 R5, R5, 0x4 ;  /* 0x000000040505781a */ /* 0x000fe40000000000 */
[----:B------:R-:W-:Y:S02]  /*02b0*/  LEA R3, R4, UR4, 0x2 ;  /* 0x0000000404037c11 */ /* 0x000fe4000f8e10ff */
[----:B------:R-:W-:Y:S01]  /*02c0*/  LEA R2, R2, UR4, 0x2 ;  /* 0x0000000402027c11 */ /* 0x000fe2000f8e10ff */
[----:B------:R-:W-:-:S05]  /*02d0*/  IMAD.IADD R0, R0, 0x1, R5 ;  /* 0x0000000100007824 */ /* 0x000fca00078e0205 */
[----:B------:R-:W-:Y:S01]  /*02e0*/  LEA R0, R0, UR4, 0x2 ;  /* 0x0000000400007c11 */ /* 0x000fe2000f8e10ff */
[----:B--2---:R1:W-:Y:S04]  /*02f0*/  STS [R3], R10 ;  /* 0x0000000a03007388 */ /* 0x0043e80000000800 */
[----:B------:R1:W-:Y:S01]  /*0300*/  STS [R2+0x10], R11 ;  /* 0x0000100b02007388 */ /* 0x0003e20000000800 */
[----:B------:R-:W-:Y:S06]  /*0310*/  BAR.SYNC.DEFER_BLOCKING 0x0 ;  /* 0x0000000000007b1d */ /* 0x000fec0000010000 */
[----:B-1----:R-:W-:Y:S05]  /*0320*/  @!P0 EXIT ;  /* 0x000000000000894d */ /* 0x002fea0003800000 */
[----:B------:R-:W-:Y:S01]  /*0330*/  LDS R4, [R0] ;  /* 0x0000000000047984 */ /* 0x000fe20000000800 */
[----:B------:R-:W0:Y:S01]  /*0340*/  LDC.64 R2, c[0x0][0x218] ;  /* 0x00008600ff027b82 */ /* 0x000e220000000a00 */
[----:B------:R-:W-:Y:S02]  /*0350*/  IMAD R7, R7, 0x4, R6 ;  /* 0x0000000407077824 */ /* 0x000fe400078e0206 */
[----:B------:R-:W1:Y:S02]  /*0360*/  LDS R5, [R0+0x4] ;  /* 0x0000040000057984 */ /* 0x000e640000000800 */
[----:B0-----:R-:W-:-:S05]  /*0370*/  IMAD.WIDE R2, R7, 0x4, R2 ;  /* 0x0000000407027825 */ /* 0x001fca00078e0202 */
[----:B-1----:R-:W-:Y:S01]  /*0380*/  STG.E.64 desc[UR6][R2.64], R4 ;  /* 0x0000000402007986 */ /* 0x002fe2000c101b06 */
[----:B------:R-:W-:Y:S05]  /*0390*/  EXIT ;  /* 0x000000000000794d */ /* 0x000fea0003800000 */
.L_x_0:
[----:B------:R-:W-:-:S00]  /*03a0*/  BRA `(.L_x_0) ;  /* 0xfffffffc00fc7947 */ /* 0x000fc0000383ffff */
[----:B------:R-:W-:-:S00]  /*03b0*/  NOP ;  /* 0x0000000000007918 */ /* 0x000fc00000000000 */
        /* <DEDUP_REMOVED lines=12> */
.L_x_1:


//--------------------- .nv.shared.triton_poi_fused_clone_mul_0 --------------------------
	.section	.nv.shared.triton_poi_fused_clone_mul_0,"aw",@nobits
	.sectionflags	@""
	.align	16
	.zero		1024


//--------------------- .nv.constant0.triton_poi_fused_clone_mul_0 --------------------------
	.section	.nv.constant0.triton_poi_fused_clone_mul_0,"a",@progbits
	.sectionflags	@""
	.align	4
.nv.constant0.triton_poi_fused_clone_mul_0:
	.zero		552
